//
// Generated by NVIDIA NVVM Compiler
//
// Compiler Build ID: CL-36424714
// Cuda compilation tools, release 13.0, V13.0.88
// Based on NVVM 20.0.0
//

.version 9.0
.target sm_100
.address_size 64

	// .globl	_Z10stencil_1DPdS_l
// _ZZ17shared_stencil_1DPdS_lE5array has been demoted

.visible .entry _Z10stencil_1DPdS_l(
	.param .u64 .ptr .align 1 _Z10stencil_1DPdS_l_param_0,
	.param .u64 .ptr .align 1 _Z10stencil_1DPdS_l_param_1,
	.param .u64 _Z10stencil_1DPdS_l_param_2
)
{
	.reg .pred 	%p<37>;
	.reg .b32 	%r<7>;
	.reg .b64 	%rd<26>;
	.reg .b64 	%fd<46>;

	ld.param.u64 	%rd9, [_Z10stencil_1DPdS_l_param_0];
	ld.param.u64 	%rd10, [_Z10stencil_1DPdS_l_param_1];
	ld.param.u64 	%rd11, [_Z10stencil_1DPdS_l_param_2];
	mov.u32 	%r2, %tid.x;
	mov.u32 	%r1, %ntid.x;
	mov.u32 	%r3, %ctaid.x;
	mad.lo.s32 	%r4, %r1, %r3, %r2;
	cvt.u64.u32 	%rd25, %r4;
	cvt.u64.u32 	%rd12, %r1;
	add.s64 	%rd2, %rd11, %rd12;
	setp.le.s64 	%p1, %rd2, %rd25;
	@%p1 bra 	$L__BB0_27;
	mov.u32 	%r5, %nctaid.x;
	mul.lo.s32 	%r6, %r5, %r1;
	cvt.s64.s32 	%rd3, %r6;
	cvta.to.global.u64 	%rd4, %rd10;
	cvta.to.global.u64 	%rd5, %rd9;
$L__BB0_2:
	add.s64 	%rd13, %rd25, -5;
	setp.ge.s64 	%p2, %rd13, %rd11;
	setp.lt.s64 	%p3, %rd25, 5;
	shl.b64 	%rd14, %rd25, 3;
	add.s64 	%rd7, %rd5, %rd14;
	mov.f64 	%fd36, 0d0000000000000000;
	or.pred  	%p4, %p2, %p3;
	@%p4 bra 	$L__BB0_4;
	ld.global.f64 	%fd24, [%rd7+-40];
	add.f64 	%fd36, %fd24, 0d0000000000000000;
$L__BB0_4:
	add.s64 	%rd15, %rd25, -4;
	setp.ge.s64 	%p5, %rd15, %rd11;
	setp.lt.s64 	%p6, %rd25, 4;
	or.pred  	%p7, %p5, %p6;
	@%p7 bra 	$L__BB0_6;
	ld.global.f64 	%fd25, [%rd7+-32];
	add.f64 	%fd36, %fd36, %fd25;
$L__BB0_6:
	add.s64 	%rd16, %rd25, -3;
	setp.ge.s64 	%p8, %rd16, %rd11;
	setp.lt.s64 	%p9, %rd25, 3;
	or.pred  	%p10, %p8, %p9;
	@%p10 bra 	$L__BB0_8;
	ld.global.f64 	%fd26, [%rd7+-24];
	add.f64 	%fd36, %fd36, %fd26;
$L__BB0_8:
	add.s64 	%rd17, %rd25, -2;
	setp.ge.s64 	%p11, %rd17, %rd11;
	setp.lt.s64 	%p12, %rd25, 2;
	or.pred  	%p13, %p11, %p12;
	@%p13 bra 	$L__BB0_10;
	ld.global.f64 	%fd27, [%rd7+-16];
	add.f64 	%fd36, %fd36, %fd27;
$L__BB0_10:
	setp.gt.s64 	%p14, %rd25, %rd11;
	setp.lt.s64 	%p15, %rd25, 1;
	or.pred  	%p16, %p14, %p15;
	@%p16 bra 	$L__BB0_12;
	ld.global.f64 	%fd28, [%rd7+-8];
	add.f64 	%fd36, %fd36, %fd28;
$L__BB0_12:
	setp.ge.s64 	%p17, %rd25, %rd11;
	setp.lt.s64 	%p18, %rd25, 0;
	or.pred  	%p19, %p17, %p18;
	@%p19 bra 	$L__BB0_14;
	ld.global.f64 	%fd29, [%rd7];
	add.f64 	%fd36, %fd36, %fd29;
$L__BB0_14:
	add.s64 	%rd18, %rd25, 1;
	setp.ge.s64 	%p20, %rd18, %rd11;
	setp.lt.s64 	%p21, %rd25, -1;
	or.pred  	%p22, %p20, %p21;
	@%p22 bra 	$L__BB0_16;
	ld.global.f64 	%fd30, [%rd7+8];
	add.f64 	%fd36, %fd36, %fd30;
$L__BB0_16:
	add.s64 	%rd19, %rd25, 2;
	setp.ge.s64 	%p23, %rd19, %rd11;
	setp.lt.s64 	%p24, %rd25, -2;
	or.pred  	%p25, %p23, %p24;
	@%p25 bra 	$L__BB0_18;
	ld.global.f64 	%fd31, [%rd7+16];
	add.f64 	%fd36, %fd36, %fd31;
$L__BB0_18:
	add.s64 	%rd20, %rd25, 3;
	setp.ge.s64 	%p26, %rd20, %rd11;
	setp.lt.s64 	%p27, %rd25, -3;
	or.pred  	%p28, %p26, %p27;
	@%p28 bra 	$L__BB0_20;
	ld.global.f64 	%fd32, [%rd7+24];
	add.f64 	%fd36, %fd36, %fd32;
$L__BB0_20:
	add.s64 	%rd21, %rd25, 4;
	setp.ge.s64 	%p29, %rd21, %rd11;
	setp.lt.s64 	%p30, %rd25, -4;
	or.pred  	%p31, %p29, %p30;
	@%p31 bra 	$L__BB0_22;
	ld.global.f64 	%fd33, [%rd7+32];
	add.f64 	%fd36, %fd36, %fd33;
$L__BB0_22:
	add.s64 	%rd22, %rd25, 5;
	setp.ge.s64 	%p32, %rd22, %rd11;
	setp.lt.s64 	%p33, %rd25, -5;
	or.pred  	%p34, %p32, %p33;
	@%p34 bra 	$L__BB0_24;
	ld.global.f64 	%fd34, [%rd7+40];
	add.f64 	%fd36, %fd36, %fd34;
$L__BB0_24:
	setp.ge.s64 	%p35, %rd25, %rd11;
	@%p35 bra 	$L__BB0_26;
	add.s64 	%rd24, %rd4, %rd14;
	st.global.f64 	[%rd24], %fd36;
$L__BB0_26:
	add.s64 	%rd25, %rd25, %rd3;
	bar.sync 	0;
	setp.lt.s64 	%p36, %rd25, %rd2;
	@%p36 bra 	$L__BB0_2;
$L__BB0_27:
	ret;

}
	// .globl	_Z17shared_stencil_1DPdS_l
.visible .entry _Z17shared_stencil_1DPdS_l(
	.param .u64 .ptr .align 1 _Z17shared_stencil_1DPdS_l_param_0,
	.param .u64 .ptr .align 1 _Z17shared_stencil_1DPdS_l_param_1,
	.param .u64 _Z17shared_stencil_1DPdS_l_param_2
)
{
	.reg .pred 	%p<28>;
	.reg .b32 	%r<15>;
	.reg .b64 	%rd<21>;
	.reg .b64 	%fd<49>;
	// demoted variable
	.shared .align 8 .b8 _ZZ17shared_stencil_1DPdS_lE5array[8272];
	ld.param.u64 	%rd6, [_Z17shared_stencil_1DPdS_l_param_0];
	ld.param.u64 	%rd4, [_Z17shared_stencil_1DPdS_l_param_1];
	ld.param.u64 	%rd7, [_Z17shared_stencil_1DPdS_l_param_2];
	cvta.to.global.u64 	%rd8, %rd6;
	mov.u32 	%r1, %tid.x;
	mov.u32 	%r3, %ntid.x;
	mov.u32 	%r4, %ctaid.x;
	mad.lo.s32 	%r5, %r3, %r4, %r1;
	cvt.u64.u32 	%rd1, %r5;
	mul.wide.u32 	%rd9, %r5, 8;
	add.s64 	%rd2, %rd8, %rd9;
	ld.global.f64 	%fd23, [%rd2];
	shl.b32 	%r7, %r1, 3;
	mov.u32 	%r8, _ZZ17shared_stencil_1DPdS_lE5array;
	add.s32 	%r2, %r8, %r7;
	st.shared.f64 	[%r2+40], %fd23;
	bar.sync 	0;
	setp.lt.u32 	%p1, %r1, 1019;
	add.s64 	%rd3, %rd1, 5;
	setp.ge.s64 	%p2, %rd3, %rd7;
	or.pred  	%p3, %p1, %p2;
	@%p3 bra 	$L__BB1_2;
	ld.global.f64 	%fd24, [%rd2+40];
	st.shared.f64 	[%r2+80], %fd24;
$L__BB1_2:
	cvt.u32.u64 	%r9, %rd1;
	setp.gt.u32 	%p4, %r1, 4;
	setp.lt.u32 	%p5, %r9, 5;
	or.pred  	%p6, %p4, %p5;
	@%p6 bra 	$L__BB1_4;
	ld.global.f64 	%fd25, [%rd2+-40];
	st.shared.f64 	[%r2], %fd25;
$L__BB1_4:
	setp.lt.u32 	%p7, %r9, 5;
	bar.sync 	0;
	add.s64 	%rd10, %rd1, -5;
	setp.ge.s64 	%p8, %rd10, %rd7;
	mov.f64 	%fd39, 0d0000000000000000;
	or.pred  	%p9, %p8, %p7;
	@%p9 bra 	$L__BB1_6;
	ld.shared.f64 	%fd27, [%r2];
	add.f64 	%fd39, %fd27, 0d0000000000000000;
$L__BB1_6:
	add.s64 	%rd11, %rd1, -4;
	setp.ge.s64 	%p10, %rd11, %rd7;
	setp.lt.u32 	%p11, %r9, 4;
	or.pred  	%p12, %p10, %p11;
	@%p12 bra 	$L__BB1_8;
	ld.shared.f64 	%fd28, [%r2+8];
	add.f64 	%fd39, %fd39, %fd28;
$L__BB1_8:
	add.s64 	%rd12, %rd1, -3;
	setp.ge.s64 	%p13, %rd12, %rd7;
	setp.lt.u32 	%p14, %r9, 3;
	or.pred  	%p15, %p13, %p14;
	@%p15 bra 	$L__BB1_10;
	ld.shared.f64 	%fd29, [%r2+16];
	add.f64 	%fd39, %fd39, %fd29;
$L__BB1_10:
	add.s64 	%rd13, %rd1, -2;
	setp.ge.s64 	%p16, %rd13, %rd7;
	setp.lt.u32 	%p17, %r9, 2;
	or.pred  	%p18, %p16, %p17;
	@%p18 bra 	$L__BB1_12;
	ld.shared.f64 	%fd30, [%r2+24];
	add.f64 	%fd39, %fd39, %fd30;
$L__BB1_12:
	setp.lt.s64 	%p19, %rd7, %rd1;
	setp.eq.s32 	%p20, %r9, 0;
	or.pred  	%p21, %p19, %p20;
	@%p21 bra 	$L__BB1_14;
	ld.shared.f64 	%fd31, [%r2+32];
	add.f64 	%fd39, %fd39, %fd31;
$L__BB1_14:
	setp.le.s64 	%p22, %rd7, %rd1;
	@%p22 bra 	$L__BB1_16;
	ld.shared.f64 	%fd32, [%r2+40];
	add.f64 	%fd39, %fd39, %fd32;
$L__BB1_16:
	add.s64 	%rd14, %rd1, 1;
	setp.ge.s64 	%p23, %rd14, %rd7;
	@%p23 bra 	$L__BB1_18;
	ld.shared.f64 	%fd33, [%r2+48];
	add.f64 	%fd39, %fd39, %fd33;
$L__BB1_18:
	add.s64 	%rd15, %rd1, 2;
	setp.ge.s64 	%p24, %rd15, %rd7;
	@%p24 bra 	$L__BB1_20;
	ld.shared.f64 	%fd34, [%r2+56];
	add.f64 	%fd39, %fd39, %fd34;
$L__BB1_20:
	add.s64 	%rd16, %rd1, 3;
	setp.ge.s64 	%p25, %rd16, %rd7;
	@%p25 bra 	$L__BB1_22;
	ld.shared.f64 	%fd35, [%r2+64];
	add.f64 	%fd39, %fd39, %fd35;
$L__BB1_22:
	add.s64 	%rd17, %rd1, 4;
	setp.ge.s64 	%p26, %rd17, %rd7;
	@%p26 bra 	$L__BB1_24;
	ld.shared.f64 	%fd36, [%r2+72];
	add.f64 	%fd39, %fd39, %fd36;
$L__BB1_24:
	setp.ge.s64 	%p27, %rd3, %rd7;
	@%p27 bra 	$L__BB1_26;
	ld.shared.f64 	%fd37, [%r2+80];
	add.f64 	%fd39, %fd39, %fd37;
$L__BB1_26:
	cvta.to.global.u64 	%rd18, %rd4;
	shl.b64 	%rd19, %rd1, 3;
	add.s64 	%rd20, %rd18, %rd19;
	st.global.f64 	[%rd20], %fd39;
	ret;

}


// ===== COMPILED SASS (sm_100) =====

	.target	sm_100

	.elftype	@"ET_EXEC"


//--------------------- .note.nv.tkinfo           --------------------------
	.section	.note.nv.tkinfo,"",@"SHT_NOTE"
	.sectionflags	@"SHF_NOTE_NV_TKINFO"
	.tkinfo
        /*0018*/ 	.word	0x00000002
        /*0030*/ 	.string	""
        /*0030*/ 	.string	"ptxas"
        /*0030*/ 	.string	"Cuda compilation tools, release 13.0, V13.0.88"
        /*0030*/ 	.string	"Build cuda_13.0.r13.0/compiler.36424714_0"
        /*0030*/ 	.string	"-arch sm_100 -m 64 "



//--------------------- .note.nv.cuinfo           --------------------------
	.section	.note.nv.cuinfo,"",@"SHT_NOTE"
	.sectionflags	@"SHF_NOTE_NV_CUINFO"
        /*0018*/ 	.short	0x0002
        /*001a*/ 	.short	0x0064
        /*001c*/ 	.short	0x0082
	.zero		2


//--------------------- .nv.info                  --------------------------
	.section	.nv.info,"",@"SHT_CUDA_INFO"
	.align	4


	//----- nvinfo : EIATTR_REGCOUNT
	.align		4
        /*0000*/ 	.byte	0x04, 0x2f
        /*0002*/ 	.short	(.L_1 - .L_0)
	.align		4
.L_0:
        /*0004*/ 	.word	index@(_Z10stencil_1DPdS_l)
        /*0008*/ 	.word	0x00000018


	//----- nvinfo : EIATTR_FRAME_SIZE
	.align		4
.L_1:
        /*000c*/ 	.byte	0x04, 0x11
        /*000e*/ 	.short	(.L_3 - .L_2)
	.align		4
.L_2:
        /*0010*/ 	.word	index@(_Z10stencil_1DPdS_l)
        /*0014*/ 	.word	0x00000000


	//----- nvinfo : EIATTR_REGCOUNT
	.align		4
.L_3:
        /*0018*/ 	.byte	0x04, 0x2f
        /*001a*/ 	.short	(.L_5 - .L_4)
	.align		4
.L_4:
        /*001c*/ 	.word	index@(_Z17shared_stencil_1DPdS_l)
        /*0020*/ 	.word	0x00000012


	//----- nvinfo : EIATTR_FRAME_SIZE
	.align		4
.L_5:
        /*0024*/ 	.byte	0x04, 0x11
        /*0026*/ 	.short	(.L_7 - .L_6)
	.align		4
.L_6:
        /*0028*/ 	.word	index@(_Z17shared_stencil_1DPdS_l)
        /*002c*/ 	.word	0x00000000


	//----- nvinfo : EIATTR_MIN_STACK_SIZE
	.align		4
.L_7:
        /*0030*/ 	.byte	0x04, 0x12
        /*0032*/ 	.short	(.L_9 - .L_8)
	.align		4
.L_8:
        /*0034*/ 	.word	index@(_Z17shared_stencil_1DPdS_l)
        /*0038*/ 	.word	0x00000000


	//----- nvinfo : EIATTR_MIN_STACK_SIZE
	.align		4
.L_9:
        /*003c*/ 	.byte	0x04, 0x12
        /*003e*/ 	.short	(.L_11 - .L_10)
	.align		4
.L_10:
        /*0040*/ 	.word	index@(_Z10stencil_1DPdS_l)
        /*0044*/ 	.word	0x00000000
.L_11:


//--------------------- .nv.compat                --------------------------
	.section	.nv.compat,"",@"SHT_CUDA_COMPAT_INFO"
	.align	4
        /*0000*/ 	.byte	0x02, 0x09, 0x00, 0x00, 0x02, 0x02, 0x01, 0x00, 0x02, 0x05, 0x05, 0x00, 0x03, 0x07, 0x01, 0x01
        /*0010*/ 	.byte	0x02, 0x03, 0x00, 0x00, 0x02, 0x06, 0x01, 0x00, 0x04, 0x0b, 0x08, 0x00, 0x01, 0x00, 0x00, 0x00
        /*0020*/ 	.byte	0x00, 0x00, 0x00, 0x00


//--------------------- .nv.info._Z17shared_stencil_1DPdS_l --------------------------
	.section	.nv.info._Z17shared_stencil_1DPdS_l,"",@"SHT_CUDA_INFO"
	.sectionflags	@""
	.align	4


	//----- nvinfo : EIATTR_CUDA_API_VERSION
	.align		4
        /*0000*/ 	.byte	0x04, 0x37
        /*0002*/ 	.short	(.L_13 - .L_12)
.L_12:
        /*0004*/ 	.word	0x00000082


	//----- nvinfo : EIATTR_KPARAM_INFO
	.align		4
.L_13:
        /*0008*/ 	.byte	0x04, 0x17
        /*000a*/ 	.short	(.L_15 - .L_14)
.L_14:
        /*000c*/ 	.word	0x00000000
        /*0010*/ 	.short	0x0002
        /*0012*/ 	.short	0x0010
        /*0014*/ 	.byte	0x00, 0xf0, 0x21, 0x00


	//----- nvinfo : EIATTR_KPARAM_INFO
	.align		4
.L_15:
        /*0018*/ 	.byte	0x04, 0x17
        /*001a*/ 	.short	(.L_17 - .L_16)
.L_16:
        /*001c*/ 	.word	0x00000000
        /*0020*/ 	.short	0x0001
        /*0022*/ 	.short	0x0008
        /*0024*/ 	.byte	0x00, 0xf5, 0x21, 0x00


	//----- nvinfo : EIATTR_KPARAM_INFO
	.align		4
.L_17:
        /*0028*/ 	.byte	0x04, 0x17
        /*002a*/ 	.short	(.L_19 - .L_18)
.L_18:
        /*002c*/ 	.word	0x00000000
        /*0030*/ 	.short	0x0000
        /*0032*/ 	.short	0x0000
        /*0034*/ 	.byte	0x00, 0xf5, 0x21, 0x00


	//----- nvinfo : EIATTR_SPARSE_MMA_MASK
	.align		4
.L_19:
        /*0038*/ 	.byte	0x03, 0x50
        /*003a*/ 	.short	0x0000


	//----- nvinfo : EIATTR_MAXREG_COUNT
	.align		4
        /*003c*/ 	.byte	0x03, 0x1b
        /*003e*/ 	.short	0x00ff


	//----- nvinfo : EIATTR_NUM_BARRIERS
	.align		4
        /*0040*/ 	.byte	0x02, 0x4c
        /*0042*/ 	.byte	0x01
	.zero		1


	//----- nvinfo : EIATTR_MERCURY_ISA_VERSION
	.align		4
        /*0044*/ 	.byte	0x03, 0x5f
        /*0046*/ 	.short	0x0101


	//----- nvinfo : EIATTR_VRC_CTA_INIT_COUNT
	.align		4
        /*0048*/ 	.byte	0x02, 0x4a
	.zero		1
	.zero		1


	//----- nvinfo : EIATTR_EXIT_INSTR_OFFSETS
	.align		4
        /*004c*/ 	.byte	0x04, 0x1c
        /*004e*/ 	.short	(.L_21 - .L_20)


	//   ....[0]....
.L_20:
        /*0050*/ 	.word	0x000005f0


	//----- nvinfo : EIATTR_CBANK_PARAM_SIZE
	.align		4
.L_21:
        /*0054*/ 	.byte	0x03, 0x19
        /*0056*/ 	.short	0x0018


	//----- nvinfo : EIATTR_PARAM_CBANK
	.align		4
        /*0058*/ 	.byte	0x04, 0x0a
        /*005a*/ 	.short	(.L_23 - .L_22)
	.align		4
.L_22:
        /*005c*/ 	.word	index@(.nv.constant0._Z17shared_stencil_1DPdS_l)
        /*0060*/ 	.short	0x0380
        /*0062*/ 	.short	0x0018


	//----- nvinfo : EIATTR_SW_WAR
	.align		4
.L_23:
        /*0064*/ 	.byte	0x04, 0x36
        /*0066*/ 	.short	(.L_25 - .L_24)
.L_24:
        /*0068*/ 	.word	0x00000008
.L_25:


//--------------------- .nv.info._Z10stencil_1DPdS_l --------------------------
	.section	.nv.info._Z10stencil_1DPdS_l,"",@"SHT_CUDA_INFO"
	.sectionflags	@""
	.align	4


	//----- nvinfo : EIATTR_CUDA_API_VERSION
	.align		4
        /*0000*/ 	.byte	0x04, 0x37
        /*0002*/ 	.short	(.L_27 - .L_26)
.L_26:
        /*0004*/ 	.word	0x00000082


	//----- nvinfo : EIATTR_KPARAM_INFO
	.align		4
.L_27:
        /*0008*/ 	.byte	0x04, 0x17
        /*000a*/ 	.short	(.L_29 - .L_28)
.L_28:
        /*000c*/ 	.word	0x00000000
        /*0010*/ 	.short	0x0002
        /*0012*/ 	.short	0x0010
        /*0014*/ 	.byte	0x00, 0xf0, 0x21, 0x00


	//----- nvinfo : EIATTR_KPARAM_INFO
	.align		4
.L_29:
        /*0018*/ 	.byte	0x04, 0x17
        /*001a*/ 	.short	(.L_31 - .L_30)
.L_30:
        /*001c*/ 	.word	0x00000000
        /*0020*/ 	.short	0x0001
        /*0022*/ 	.short	0x0008
        /*0024*/ 	.byte	0x00, 0xf5, 0x21, 0x00


	//----- nvinfo : EIATTR_KPARAM_INFO
	.align		4
.L_31:
        /*0028*/ 	.byte	0x04, 0x17
        /*002a*/ 	.short	(.L_33 - .L_32)
.L_32:
        /*002c*/ 	.word	0x00000000
        /*0030*/ 	.short	0x0000
        /*0032*/ 	.short	0x0000
        /*0034*/ 	.byte	0x00, 0xf5, 0x21, 0x00


	//----- nvinfo : EIATTR_SPARSE_MMA_MASK
	.align		4
.L_33:
        /*0038*/ 	.byte	0x03, 0x50
        /*003a*/ 	.short	0x0000


	//----- nvinfo : EIATTR_MAXREG_COUNT
	.align		4
        /*003c*/ 	.byte	0x03, 0x1b
        /*003e*/ 	.short	0x00ff


	//----- nvinfo : EIATTR_NUM_BARRIERS
	.align		4
        /*0040*/ 	.byte	0x02, 0x4c
        /*0042*/ 	.byte	0x01
	.zero		1


	//----- nvinfo : EIATTR_MERCURY_ISA_VERSION
	.align		4
        /*0044*/ 	.byte	0x03, 0x5f
        /*0046*/ 	.short	0x0101


	//----- nvinfo : EIATTR_VRC_CTA_INIT_COUNT
	.align		4
        /*0048*/ 	.byte	0x02, 0x4a
	.zero		1
	.zero		1


	//----- nvinfo : EIATTR_EXIT_INSTR_OFFSETS
	.align		4
        /*004c*/ 	.byte	0x04, 0x1c
        /*004e*/ 	.short	(.L_35 - .L_34)


	//   ....[0]....
.L_34:
        /*0050*/ 	.word	0x000000b0


	//   ....[1]....
        /*0054*/ 	.word	0x00000760


	//----- nvinfo : EIATTR_CRS_STACK_SIZE
	.align		4
.L_35:
        /*0058*/ 	.byte	0x04, 0x1e
        /*005a*/ 	.short	(.L_37 - .L_36)
.L_36:
        /*005c*/ 	.word	0x00000000


	//----- nvinfo : EIATTR_CBANK_PARAM_SIZE
	.align		4
.L_37:
        /*0060*/ 	.byte	0x03, 0x19
        /*0062*/ 	.short	0x0018


	//----- nvinfo : EIATTR_PARAM_CBANK
	.align		4
        /*0064*/ 	.byte	0x04, 0x0a
        /*0066*/ 	.short	(.L_39 - .L_38)
	.align		4
.L_38:
        /*0068*/ 	.word	index@(.nv.constant0._Z10stencil_1DPdS_l)
        /*006c*/ 	.short	0x0380
        /*006e*/ 	.short	0x0018


	//----- nvinfo : EIATTR_SW_WAR
	.align		4
.L_39:
        /*0070*/ 	.byte	0x04, 0x36
        /*0072*/ 	.short	(.L_41 - .L_40)
.L_40:
        /*0074*/ 	.word	0x00000008
.L_41:


//--------------------- .nv.callgraph             --------------------------
	.section	.nv.callgraph,"",@"SHT_CUDA_CALLGRAPH"
	.align	4
	.sectionentsize	8
	.align		4
        /*0000*/ 	.word	0x00000000
	.align		4
        /*0004*/ 	.word	0xffffffff
	.align		4
        /*0008*/ 	.word	0x00000000
	.align		4
        /*000c*/ 	.word	0xfffffffe
	.align		4
        /*0010*/ 	.word	0x00000000
	.align		4
        /*0014*/ 	.word	0xfffffffd
	.align		4
        /*0018*/ 	.word	0x00000000
	.align		4
        /*001c*/ 	.word	0xfffffffc


//--------------------- .text._Z17shared_stencil_1DPdS_l --------------------------
	.section	.text._Z17shared_stencil_1DPdS_l,"ax",@progbits
	.align	128
        .global         _Z17shared_stencil_1DPdS_l
        .type           _Z17shared_stencil_1DPdS_l,@function
        .size           _Z17shared_stencil_1DPdS_l,(.L_x_3 - _Z17shared_stencil_1DPdS_l)
        .other          _Z17shared_stencil_1DPdS_l,@"STO_CUDA_ENTRY STV_DEFAULT"
_Z17shared_stencil_1DPdS_l:
.text._Z17shared_stencil_1DPdS_l:
[----:B------:R-:W-:Y:S01]  /*0000*/  LDC R1, c[0x0][0x37c] ;  /* 0x0000df00ff017b82 */ /* 0x000fe20000000800 */
[----:B------:R-:W0:Y:S07]  /*0010*/  S2R R2, SR_TID.X ;  /* 0x0000000000027919 */ /* 0x000e2e0000002100 */
[----:B------:R-:W1:Y:S01]  /*0020*/  LDC.64 R4, c[0x0][0x380] ;  /* 0x0000e000ff047b82 */ /* 0x000e620000000a00 */
[----:B------:R-:W0:Y:S01]  /*0030*/  LDCU UR4, c[0x0][0x360] ;  /* 0x00006c00ff0477ac */ /* 0x000e220008000800 */
[----:B------:R-:W0:Y:S01]  /*0040*/  S2R R3, SR_CTAID.X ;  /* 0x0000000000037919 */ /* 0x000e220000002500 */
[----:B------:R-:W2:Y:S01]  /*0050*/  LDCU.64 UR6, c[0x0][0x358] ;  /* 0x00006b00ff0677ac */ /* 0x000ea20008000a00 */
[----:B------:R-:W3:Y:S01]  /*0060*/  LDCU.64 UR8, c[0x0][0x390] ;  /* 0x00007200ff0877ac */ /* 0x000ee20008000a00 */
[----:B0-----:R-:W-:-:S04]  /*0070*/  IMAD R0, R3, UR4, R2 ;  /* 0x0000000403007c24 */ /* 0x001fc8000f8e0202 */
[----:B-1----:R-:W-:-:S05]  /*0080*/  IMAD.WIDE.U32 R4, R0, 0x8, R4 ;  /* 0x0000000800047825 */ /* 0x002fca00078e0004 */
[----:B--2---:R-:W2:Y:S01]  /*0090*/  LDG.E.64 R6, desc[UR6][R4.64] ;  /* 0x0000000604067981 */ /* 0x004ea2000c1e1b00 */
[----:B------:R-:W0:Y:S01]  /*00a0*/  S2UR UR5, SR_CgaCtaId ;  /* 0x00000000000579c3 */ /* 0x000e220000008800 */
[----:B------:R-:W-:Y:S01]  /*00b0*/  IADD3 R3, P1, PT, R0, 0x5, RZ ;  /* 0x0000000500037810 */ /* 0x000fe20007f3e0ff */
[----:B------:R-:W-:-:S03]  /*00c0*/  UMOV UR4, 0x400 ;  /* 0x0000040000047882 */ /* 0x000fc60000000000 */
[----:B---3--:R-:W-:Y:S01]  /*00d0*/  ISETP.GE.U32.AND P0, PT, R3, UR8, PT ;  /* 0x0000000803007c0c */ /* 0x008fe2000bf06070 */
[----:B------:R-:W-:Y:S01]  /*00e0*/  IMAD.X R3, RZ, RZ, RZ, P1 ;  /* 0x000000ffff037224 */ /* 0x000fe200008e06ff */
[----:B------:R-:W-:-:S04]  /*00f0*/  ISETP.GE.U32.AND P1, PT, R0, 0x5, PT ;  /* 0x000000050000780c */ /* 0x000fc80003f26070 */
[----:B------:R-:W-:Y:S02]  /*0100*/  ISETP.GE.AND.EX P0, PT, R3, UR9, PT, P0 ;  /* 0x0000000903007c0c */ /* 0x000fe4000bf06300 */
[C---:B------:R-:W-:Y:S02]  /*0110*/  ISETP.GT.U32.OR P3, PT, R2.reuse, 0x4, !P1 ;  /* 0x000000040200780c */ /* 0x040fe40004f64470 */
[----:B------:R-:W-:Y:S01]  /*0120*/  ISETP.LT.U32.OR P4, PT, R2, 0x3fb, P0 ;  /* 0x000003fb0200780c */ /* 0x000fe20000781470 */
[----:B0-----:R-:W-:-:S06]  /*0130*/  ULEA UR4, UR5, UR4, 0x18 ;  /* 0x0000000405047291 */ /* 0x001fcc000f8ec0ff */
[----:B------:R-:W-:Y:S02]  /*0140*/  LEA R2, R2, UR4, 0x3 ;  /* 0x0000000402027c11 */ /* 0x000fe4000f8e18ff */
[----:B------:R-:W-:-:S03]  /*0150*/  IADD3 R3, P5, PT, R0, -0x5, RZ ;  /* 0xfffffffb00037810 */ /* 0x000fc60007fbe0ff */
[----:B------:R-:W0:Y:S01]  /*0160*/  LDCU.64 UR4, c[0x0][0x388] ;  /* 0x00007100ff0477ac */ /* 0x000e220008000a00 */
[----:B--2---:R-:W-:Y:S01]  /*0170*/  STS.64 [R2+0x28], R6 ;  /* 0x0000280602007388 */ /* 0x004fe20000000a00 */
[----:B------:R-:W-:Y:S06]  /*0180*/  BAR.SYNC.DEFER_BLOCKING 0x0 ;  /* 0x0000000000007b1d */ /* 0x000fec0000010000 */
[----:B------:R-:W2:Y:S04]  /*0190*/  @!P4 LDG.E.64 R8, desc[UR6][R4.64+0x28] ;  /* 0x000028060408c981 */ /* 0x000ea8000c1e1b00 */
[----:B------:R1:W3:Y:S01]  /*01a0*/  @!P3 LDG.E.64 R10, desc[UR6][R4.64+-0x28] ;  /* 0xffffd806040ab981 */ /* 0x0002e2000c1e1b00 */
[----:B------:R-:W-:Y:S01]  /*01b0*/  IMAD.X R12, RZ, RZ, -0x1, P5 ;  /* 0xffffffffff0c7424 */ /* 0x000fe200028e06ff */
[----:B------:R-:W-:-:S02]  /*01c0*/  ISETP.GE.U32.AND P2, PT, R3, UR8, PT ;  /* 0x0000000803007c0c */ /* 0x000fc4000bf46070 */
[----:B------:R-:W-:Y:S02]  /*01d0*/  IADD3 R3, P5, PT, R0, -0x4, RZ ;  /* 0xfffffffc00037810 */ /* 0x000fe40007fbe0ff */
[----:B------:R-:W-:Y:S02]  /*01e0*/  ISETP.GE.OR.EX P1, PT, R12, UR9, !P1, P2 ;  /* 0x000000090c007c0c */ /* 0x000fe4000cf26720 */
[----:B------:R-:W-:Y:S01]  /*01f0*/  ISETP.GE.U32.AND P6, PT, R3, UR8, PT ;  /* 0x0000000803007c0c */ /* 0x000fe2000bfc6070 */
[----:B------:R-:W-:Y:S01]  /*0200*/  IMAD.X R3, RZ, RZ, -0x1, P5 ;  /* 0xffffffffff037424 */ /* 0x000fe200028e06ff */
[C---:B------:R-:W-:Y:S02]  /*0210*/  ISETP.GE.U32.AND P2, PT, R0.reuse, 0x4, PT ;  /* 0x000000040000780c */ /* 0x040fe40003f46070 */
[----:B------:R-:W-:Y:S02]  /*0220*/  ISETP.GE.U32.AND P5, PT, R0, 0x3, PT ;  /* 0x000000030000780c */ /* 0x000fe40003fa6070 */
[----:B------:R-:W-:-:S02]  /*0230*/  ISETP.GE.OR.EX P2, PT, R3, UR9, !P2, P6 ;  /* 0x0000000903007c0c */ /* 0x000fc4000d746760 */
[----:B------:R-:W-:-:S05]  /*0240*/  IADD3 R3, P6, PT, R0, -0x3, RZ ;  /* 0xfffffffd00037810 */ /* 0x000fca0007fde0ff */
[----:B-1----:R-:W-:Y:S01]  /*0250*/  IMAD.X R4, RZ, RZ, -0x1, P6 ;  /* 0xffffffffff047424 */ /* 0x002fe200030e06ff */
[----:B--2---:R-:W-:Y:S01]  /*0260*/  @!P4 STS.64 [R2+0x50], R8 ;  /* 0x000050080200c388 */ /* 0x004fe20000000a00 */
[----:B------:R-:W-:-:S03]  /*0270*/  ISETP.GE.U32.AND P4, PT, R3, UR8, PT ;  /* 0x0000000803007c0c */ /* 0x000fc6000bf86070 */
[----:B---3--:R-:W-:Y:S01]  /*0280*/  @!P3 STS.64 [R2], R10 ;  /* 0x0000000a0200b388 */ /* 0x008fe20000000a00 */
[----:B------:R-:W-:Y:S01]  /*0290*/  BAR.SYNC.DEFER_BLOCKING 0x0 ;  /* 0x0000000000007b1d */ /* 0x000fe20000010000 */
[----:B------:R-:W-:Y:S02]  /*02a0*/  IADD3 R3, P3, PT, R0, -0x2, RZ ;  /* 0xfffffffe00037810 */ /* 0x000fe40007f7e0ff */
[----:B------:R-:W-:Y:S02]  /*02b0*/  ISETP.GE.OR.EX P5, PT, R4, UR9, !P5, P4 ;  /* 0x0000000904007c0c */ /* 0x000fe4000efa6740 */
[----:B------:R-:W-:Y:S02]  /*02c0*/  CS2R R4, SRZ ;  /* 0x0000000000047805 */ /* 0x000fe4000001ff00 */
[----:B------:R-:W-:Y:S01]  /*02d0*/  ISETP.GE.U32.AND P6, PT, R3, UR8, PT ;  /* 0x0000000803007c0c */ /* 0x000fe2000bfc6070 */
[----:B------:R-:W-:Y:S01]  /*02e0*/  IMAD.X R3, RZ, RZ, -0x1, P3 ;  /* 0xffffffffff037424 */ /* 0x000fe200018e06ff */
[----:B------:R-:W-:-:S02]  /*02f0*/  ISETP.GE.U32.AND P4, PT, R0, 0x2, PT ;  /* 0x000000020000780c */ /* 0x000fc40003f86070 */
[C---:B------:R-:W-:Y:S02]  /*0300*/  ISETP.NE.AND P3, PT, R0.reuse, RZ, PT ;  /* 0x000000ff0000720c */ /* 0x040fe40003f65270 */
[----:B------:R-:W-:Y:S02]  /*0310*/  ISETP.GE.OR.EX P4, PT, R3, UR9, !P4, P6 ;  /* 0x0000000903007c0c */ /* 0x000fe4000e786760 */
[----:B------:R-:W-:Y:S01]  /*0320*/  ISETP.GT.U32.AND P6, PT, R0, UR8, PT ;  /* 0x0000000800007c0c */ /* 0x000fe2000bfc4070 */
[----:B------:R-:W1:Y:S04]  /*0330*/  @!P1 LDS.64 R6, [R2] ;  /* 0x0000000002069984 */ /* 0x000e680000000a00 */
[----:B------:R-:W2:Y:S04]  /*0340*/  @!P2 LDS.64 R12, [R2+0x8] ;  /* 0x00000800020ca984 */ /* 0x000ea80000000a00 */
[----:B------:R-:W3:Y:S04]  /*0350*/  @!P5 LDS.64 R8, [R2+0x10] ;  /* 0x000010000208d984 */ /* 0x000ee80000000a00 */
[----:B------:R-:W4:Y:S01]  /*0360*/  @!P4 LDS.64 R10, [R2+0x18] ;  /* 0x00001800020ac984 */ /* 0x000f220000000a00 */
[----:B-1----:R-:W-:Y:S01]  /*0370*/  @!P1 DADD R4, RZ, R6 ;  /* 0x00000000ff049229 */ /* 0x002fe20000000006 */
[----:B------:R-:W-:-:S02]  /*0380*/  ISETP.GT.OR.EX P1, PT, RZ, UR9, !P3, P6 ;  /* 0x00000009ff007c0c */ /* 0x000fc4000df24760 */
[C---:B------:R-:W-:Y:S02]  /*0390*/  ISETP.GE.U32.AND P3, PT, R0.reuse, UR8, PT ;  /* 0x0000000800007c0c */ /* 0x040fe4000bf66070 */
[C---:B------:R-:W-:Y:S02]  /*03a0*/  IADD3 R3, P6, PT, R0.reuse, 0x1, RZ ;  /* 0x0000000100037810 */ /* 0x040fe40007fde0ff */
[----:B------:R-:W-:Y:S01]  /*03b0*/  ISETP.GE.AND.EX P3, PT, RZ, UR9, PT, P3 ;  /* 0x00000009ff007c0c */ /* 0x000fe2000bf66330 */
[----:B--2---:R-:W-:Y:S01]  /*03c0*/  @!P2 DADD R4, R4, R12 ;  /* 0x000000000404a229 */ /* 0x004fe2000000000c */
[----:B------:R-:W-:Y:S01]  /*03d0*/  ISETP.GE.U32.AND P2, PT, R3, UR8, PT ;  /* 0x0000000803007c0c */ /* 0x000fe2000bf46070 */
[----:B------:R-:W-:Y:S01]  /*03e0*/  IMAD.X R12, RZ, RZ, RZ, P6 ;  /* 0x000000ffff0c7224 */ /* 0x000fe200030e06ff */
[----:B------:R-:W-:-:S03]  /*03f0*/  IADD3 R3, P6, PT, R0, 0x2, RZ ;  /* 0x0000000200037810 */ /* 0x000fc60007fde0ff */
[----:B------:R-:W1:Y:S01]  /*0400*/  @!P1 LDS.64 R6, [R2+0x20] ;  /* 0x0000200002069984 */ /* 0x000e620000000a00 */
[----:B------:R-:W-:Y:S01]  /*0410*/  ISETP.GE.AND.EX P2, PT, R12, UR9, PT, P2 ;  /* 0x000000090c007c0c */ /* 0x000fe2000bf46320 */
[----:B---3--:R-:W-:Y:S01]  /*0420*/  @!P5 DADD R4, R4, R8 ;  /* 0x000000000404d229 */ /* 0x008fe20000000008 */
[----:B------:R-:W-:Y:S01]  /*0430*/  IMAD.X R12, RZ, RZ, RZ, P6 ;  /* 0x000000ffff0c7224 */ /* 0x000fe200030e06ff */
[----:B------:R-:W-:Y:S02]  /*0440*/  ISETP.GE.U32.AND P5, PT, R3, UR8, PT ;  /* 0x0000000803007c0c */ /* 0x000fe4000bfa6070 */
[----:B------:R-:W2:Y:S01]  /*0450*/  @!P3 LDS.64 R8, [R2+0x28] ;  /* 0x000028000208b984 */ /* 0x000ea20000000a00 */
[----:B------:R-:W-:Y:S02]  /*0460*/  IADD3 R3, P6, PT, R0, 0x3, RZ ;  /* 0x0000000300037810 */ /* 0x000fe40007fde0ff */
[----:B------:R-:W-:Y:S01]  /*0470*/  ISETP.GE.AND.EX P5, PT, R12, UR9, PT, P5 ;  /* 0x000000090c007c0c */ /* 0x000fe2000bfa6350 */
[----:B----4-:R-:W-:Y:S01]  /*0480*/  @!P4 DADD R4, R4, R10 ;  /* 0x000000000404c229 */ /* 0x010fe2000000000a */
[----:B------:R-:W-:Y:S01]  /*0490*/  ISETP.GE.U32.AND P4, PT, R3, UR8, PT ;  /* 0x0000000803007c0c */ /* 0x000fe2000bf86070 */
[----:B------:R-:W-:Y:S01]  /*04a0*/  IMAD.X R12, RZ, RZ, RZ, P6 ;  /* 0x000000ffff0c7224 */ /* 0x000fe200030e06ff */
[----:B------:R-:W-:Y:S01]  /*04b0*/  IADD3 R3, P6, PT, R0, 0x4, RZ ;  /* 0x0000000400037810 */ /* 0x000fe20007fde0ff */
[----:B------:R-:W3:Y:S03]  /*04c0*/  @!P2 LDS.64 R10, [R2+0x30] ;  /* 0x00003000020aa984 */ /* 0x000ee60000000a00 */
[----:B------:R-:W-:Y:S01]  /*04d0*/  ISETP.GE.AND.EX P4, PT, R12, UR9, PT, P4 ;  /* 0x000000090c007c0c */ /* 0x000fe2000bf86340 */
[----:B------:R-:W-:Y:S01]  /*04e0*/  IMAD.X R14, RZ, RZ, RZ, P6 ;  /* 0x000000ffff0e7224 */ /* 0x000fe200030e06ff */
[----:B------:R-:W-:-:S03]  /*04f0*/  ISETP.GE.U32.AND P6, PT, R3, UR8, PT ;  /* 0x0000000803007c0c */ /* 0x000fc6000bfc6070 */
[----:B------:R-:W4:Y:S01]  /*0500*/  @!P5 LDS.64 R12, [R2+0x38] ;  /* 0x00003800020cd984 */ /* 0x000f220000000a00 */
[----:B------:R-:W-:-:S07]  /*0510*/  ISETP.GE.AND.EX P6, PT, R14, UR9, PT, P6 ;  /* 0x000000090e007c0c */ /* 0x000fce000bfc6360 */
[----:B------:R-:W5:Y:S01]  /*0520*/  @!P4 LDS.64 R14, [R2+0x40] ;  /* 0x00004000020ec984 */ /* 0x000f620000000a00 */
[----:B-1----:R-:W-:-:S05]  /*0530*/  @!P1 DADD R4, R4, R6 ;  /* 0x0000000004049229 */ /* 0x002fca0000000006 */
[----:B------:R-:W1:Y:S03]  /*0540*/  @!P6 LDS.64 R6, [R2+0x48] ;  /* 0x000048000206e984 */ /* 0x000e660000000a00 */
[----:B--2---:R-:W-:Y:S01]  /*0550*/  @!P3 DADD R4, R4, R8 ;  /* 0x000000000404b229 */ /* 0x004fe20000000008 */
[----:B------:R-:W2:Y:S07]  /*0560*/  @!P0 LDS.64 R8, [R2+0x50] ;  /* 0x0000500002088984 */ /* 0x000eae0000000a00 */
[----:B---3--:R-:W-:-:S08]  /*0570*/  @!P2 DADD R4, R4, R10 ;  /* 0x000000000404a229 */ /* 0x008fd0000000000a */
[----:B----4-:R-:W-:-:S08]  /*0580*/  @!P5 DADD R4, R4, R12 ;  /* 0x000000000404d229 */ /* 0x010fd0000000000c */
[----:B-----5:R-:W-:-:S08]  /*0590*/  @!P4 DADD R4, R4, R14 ;  /* 0x000000000404c229 */ /* 0x020fd0000000000e */
[----:B-1----:R-:W-:Y:S01]  /*05a0*/  @!P6 DADD R4, R4, R6 ;  /* 0x000000000404e229 */ /* 0x002fe20000000006 */
[----:B0-----:R-:W-:-:S04]  /*05b0*/  LEA R6, P1, R0, UR4, 0x3 ;  /* 0x0000000400067c11 */ /* 0x001fc8000f8218ff */
[----:B------:R-:W-:-:S03]  /*05c0*/  LEA.HI.X R7, R0, UR5, RZ, 0x3, P1 ;  /* 0x0000000500077c11 */ /* 0x000fc600088f1cff */
[----:B--2---:R-:W-:-:S07]  /*05d0*/  @!P0 DADD R4, R4, R8 ;  /* 0x0000000004048229 */ /* 0x004fce0000000008 */
[----:B------:R-:W-:Y:S01]  /*05e0*/  STG.E.64 desc[UR6][R6.64], R4 ;  /* 0x0000000406007986 */ /* 0x000fe2000c101b06 */
[----:B------:R-:W-:Y:S05]  /*05f0*/  EXIT ;  /* 0x000000000000794d */ /* 0x000fea0003800000 */
.L_x_0:
[----:B------:R-:W-:-:S00]  /*0600*/  BRA `(.L_x_0) ;  /* 0xfffffffc00fc7947 */ /* 0x000fc0000383ffff */
[----:B------:R-:W-:-:S00]  /*0610*/  NOP ;  /* 0x0000000000007918 */ /* 0x000fc00000000000 */
        /* <DEDUP_REMOVED lines=14> */
.L_x_3:


//--------------------- .text._Z10stencil_1DPdS_l --------------------------
	.section	.text._Z10stencil_1DPdS_l,"ax",@progbits
	.align	128
        .global         _Z10stencil_1DPdS_l
        .type           _Z10stencil_1DPdS_l,@function
        .size           _Z10stencil_1DPdS_l,(.L_x_4 - _Z10stencil_1DPdS_l)
        .other          _Z10stencil_1DPdS_l,@"STO_CUDA_ENTRY STV_DEFAULT"
_Z10stencil_1DPdS_l:
.text._Z10stencil_1DPdS_l:
[----:B------:R-:W-:Y:S01]  /*0000*/  LDC R1, c[0x0][0x37c] ;  /* 0x0000df00ff017b82 */ /* 0x000fe20000000800 */
[----:B------:R-:W0:Y:S01]  /*0010*/  S2R R6, SR_TID.X ;  /* 0x0000000000067919 */ /* 0x000e220000002100 */
[----:B------:R-:W1:Y:S01]  /*0020*/  LDCU UR6, c[0x0][0x360] ;  /* 0x00006c00ff0677ac */ /* 0x000e620008000800 */
[----:B------:R-:W0:Y:S01]  /*0030*/  S2R R3, SR_CTAID.X ;  /* 0x0000000000037919 */ /* 0x000e220000002500 */
[----:B------:R-:W1:Y:S02]  /*0040*/  LDCU.64 UR4, c[0x0][0x390] ;  /* 0x00007200ff0477ac */ /* 0x000e640008000a00 */
[----:B-1----:R-:W-:-:S04]  /*0050*/  UIADD3 UR4, UP0, UPT, UR6, UR4, URZ ;  /* 0x0000000406047290 */ /* 0x002fc8000ff1e0ff */
[----:B------:R-:W-:-:S06]  /*0060*/  UIADD3.X UR5, UPT, UPT, URZ, UR5, URZ, UP0, !UPT ;  /* 0x00000005ff057290 */ /* 0x000fcc00087fe4ff */
[----:B------:R-:W-:Y:S02]  /*0070*/  IMAD.U32 R0, RZ, RZ, UR5 ;  /* 0x00000005ff007e24 */ /* 0x000fe4000f8e00ff */
[----:B0-----:R-:W-:-:S05]  /*0080*/  IMAD R6, R3, UR6, R6 ;  /* 0x0000000603067c24 */ /* 0x001fca000f8e0206 */
[----:B------:R-:W-:-:S04]  /*0090*/  ISETP.LT.U32.AND P0, PT, R6, UR4, PT ;  /* 0x0000000406007c0c */ /* 0x000fc8000bf01070 */
[----:B------:R-:W-:-:S13]  /*00a0*/  ISETP.GT.AND.EX P0, PT, R0, RZ, PT, P0 ;  /* 0x000000ff0000720c */ /* 0x000fda0003f04300 */
[----:B------:R-:W-:Y:S05]  /*00b0*/  @!P0 EXIT ;  /* 0x000000000000894d */ /* 0x000fea0003800000 */
[----:B------:R-:W0:Y:S01]  /*00c0*/  LDC R7, c[0x0][0x370] ;  /* 0x0000dc00ff077b82 */ /* 0x000e220000000800 */
[----:B------:R-:W-:Y:S01]  /*00d0*/  IMAD.MOV.U32 R0, RZ, RZ, RZ ;  /* 0x000000ffff007224 */ /* 0x000fe200078e00ff */
[----:B------:R-:W1:Y:S01]  /*00e0*/  LDCU.64 UR8, c[0x0][0x358] ;  /* 0x00006b00ff0877ac */ /* 0x000e620008000a00 */
[----:B------:R-:W2:Y:S01]  /*00f0*/  LDCU.64 UR12, c[0x0][0x390] ;  /* 0x00007200ff0c77ac */ /* 0x000ea20008000a00 */
[----:B------:R-:W3:Y:S02]  /*0100*/  LDCU.64 UR10, c[0x0][0x380] ;  /* 0x00007000ff0a77ac */ /* 0x000ee40008000a00 */
[----:B0123--:R-:W-:-:S07]  /*0110*/  IMAD R7, R7, UR6, RZ ;  /* 0x0000000607077c24 */ /* 0x00ffce000f8e02ff */
.L_x_1:
[C---:B0-----:R-:W-:Y:S01]  /*0120*/  IADD3 R3, P3, PT, R6.reuse, -0x5, RZ ;  /* 0xfffffffb06037810 */ /* 0x041fe20007f7e0ff */
[C---:B------:R-:W-:Y:S01]  /*0130*/  IMAD.SHL.U32 R9, R6.reuse, 0x8, RZ ;  /* 0x0000000806097824 */ /* 0x040fe200078e00ff */
[----:B------:R-:W-:Y:S02]  /*0140*/  ISETP.GE.U32.AND P0, PT, R6, 0x5, PT ;  /* 0x000000050600780c */ /* 0x000fe40003f06070 */
[----:B------:R-:W-:Y:S02]  /*0150*/  ISETP.GE.U32.AND P1, PT, R3, UR12, PT ;  /* 0x0000000c03007c0c */ /* 0x000fe4000bf26070 */
[C---:B------:R-:W-:Y:S02]  /*0160*/  ISETP.GE.AND.EX P0, PT, R0.reuse, RZ, PT, P0 ;  /* 0x000000ff0000720c */ /* 0x040fe40003f06300 */
[----:B------:R-:W-:Y:S02]  /*0170*/  IADD3.X R3, PT, PT, R0, -0x1, RZ, P3, !PT ;  /* 0xffffffff00037810 */ /* 0x000fe40001ffe4ff */
[----:B------:R-:W-:-:S02]  /*0180*/  IADD3 R2, P2, PT, R6, -0x4, RZ ;  /* 0xfffffffc06027810 */ /* 0x000fc40007f5e0ff */
[----:B------:R-:W-:Y:S02]  /*0190*/  ISETP.GE.U32.AND P4, PT, R6, 0x4, PT ;  /* 0x000000040600780c */ /* 0x000fe40003f86070 */
[----:B------:R-:W-:Y:S02]  /*01a0*/  ISETP.GE.OR.EX P0, PT, R3, UR13, !P0, P1 ;  /* 0x0000000d03007c0c */ /* 0x000fe4000c706710 */
[----:B------:R-:W-:Y:S02]  /*01b0*/  ISETP.GE.U32.AND P3, PT, R2, UR12, PT ;  /* 0x0000000c02007c0c */ /* 0x000fe4000bf66070 */
[----:B------:R-:W-:Y:S02]  /*01c0*/  SHF.L.U64.HI R8, R6, 0x3, R0 ;  /* 0x0000000306087819 */ /* 0x000fe40000010200 */
[----:B------:R-:W-:Y:S02]  /*01d0*/  ISETP.GE.AND.EX P1, PT, R0, RZ, PT, P4 ;  /* 0x000000ff0000720c */ /* 0x000fe40003f26340 */
[----:B------:R-:W-:-:S02]  /*01e0*/  IADD3 R4, P5, PT, R9, UR10, RZ ;  /* 0x0000000a09047c10 */ /* 0x000fc4000ffbe0ff */
[----:B------:R-:W-:Y:S02]  /*01f0*/  IADD3.X R3, PT, PT, R0, -0x1, RZ, P2, !PT ;  /* 0xffffffff00037810 */ /* 0x000fe400017fe4ff */
[C---:B------:R-:W-:Y:S02]  /*0200*/  IADD3 R2, P4, PT, R6.reuse, -0x3, RZ ;  /* 0xfffffffd06027810 */ /* 0x040fe40007f9e0ff */
[----:B------:R-:W-:Y:S02]  /*0210*/  ISETP.GE.U32.AND P2, PT, R6, 0x3, PT ;  /* 0x000000030600780c */ /* 0x000fe40003f46070 */
[----:B------:R-:W-:Y:S02]  /*0220*/  IADD3.X R5, PT, PT, R8, UR11, RZ, P5, !PT ;  /* 0x0000000b08057c10 */ /* 0x000fe4000affe4ff */
[----:B------:R-:W-:Y:S02]  /*0230*/  ISETP.GE.OR.EX P3, PT, R3, UR13, !P1, P3 ;  /* 0x0000000d03007c0c */ /* 0x000fe4000cf66730 */
[----:B------:R-:W-:Y:S01]  /*0240*/  ISETP.GE.U32.AND P1, PT, R2, UR12, PT ;  /* 0x0000000c02007c0c */ /* 0x000fe2000bf26070 */
[----:B------:R-:W2:Y:S01]  /*0250*/  @!P0 LDG.E.64 R18, desc[UR8][R4.64+-0x28] ;  /* 0xffffd80804128981 */ /* 0x000ea2000c1e1b00 */
[----:B------:R-:W-:-:S02]  /*0260*/  ISETP.GE.AND.EX P5, PT, R0, RZ, PT, P2 ;  /* 0x000000ff0000720c */ /* 0x000fc40003fa6320 */
[----:B------:R-:W-:Y:S02]  /*0270*/  IADD3.X R3, PT, PT, R0, -0x1, RZ, P4, !PT ;  /* 0xffffffff00037810 */ /* 0x000fe400027fe4ff */
[C---:B------:R-:W-:Y:S02]  /*0280*/  IADD3 R2, P6, PT, R6.reuse, -0x2, RZ ;  /* 0xfffffffe06027810 */ /* 0x040fe40007fde0ff */
[----:B------:R-:W-:Y:S02]  /*0290*/  ISETP.GE.U32.AND P2, PT, R6, 0x2, PT ;  /* 0x000000020600780c */ /* 0x000fe40003f46070 */
[----:B------:R-:W-:Y:S01]  /*02a0*/  ISETP.GE.OR.EX P4, PT, R3, UR13, !P5, P1 ;  /* 0x0000000d03007c0c */ /* 0x000fe2000ef86710 */
[----:B------:R-:W3:Y:S01]  /*02b0*/  @!P3 LDG.E.64 R14, desc[UR8][R4.64+-0x20] ;  /* 0xffffe008040eb981 */ /* 0x000ee2000c1e1b00 */
[----:B------:R-:W-:Y:S02]  /*02c0*/  ISETP.GE.U32.AND P1, PT, R2, UR12, PT ;  /* 0x0000000c02007c0c */ /* 0x000fe4000bf26070 */
[----:B------:R-:W-:-:S02]  /*02d0*/  ISETP.GE.AND.EX P2, PT, R0, RZ, PT, P2 ;  /* 0x000000ff0000720c */ /* 0x000fc40003f46320 */
[----:B------:R-:W-:-:S04]  /*02e0*/  IADD3.X R2, PT, PT, R0, -0x1, RZ, P6, !PT ;  /* 0xffffffff00027810 */ /* 0x000fc800037fe4ff */
[----:B------:R-:W-:-:S03]  /*02f0*/  ISETP.GE.OR.EX P2, PT, R2, UR13, !P2, P1 ;  /* 0x0000000d02007c0c */ /* 0x000fc6000d746710 */
[----:B------:R-:W4:Y:S01]  /*0300*/  @!P4 LDG.E.64 R16, desc[UR8][R4.64+-0x18] ;  /* 0xffffe8080410c981 */ /* 0x000f22000c1e1b00 */
[----:B------:R-:W-:-:S09]  /*0310*/  ISETP.GE.U32.AND P1, PT, R6, 0x1, PT ;  /* 0x000000010600780c */ /* 0x000fd20003f26070 */
[----:B------:R-:W5:Y:S01]  /*0320*/  @!P2 LDG.E.64 R10, desc[UR8][R4.64+-0x10] ;  /* 0xfffff008040aa981 */ /* 0x000f62000c1e1b00 */
[----:B------:R-:W-:Y:S02]  /*0330*/  ISETP.GT.U32.AND P5, PT, R6, UR12, PT ;  /* 0x0000000c06007c0c */ /* 0x000fe4000bfa4070 */
[----:B------:R-:W-:-:S04]  /*0340*/  ISETP.GE.AND.EX P1, PT, R0, RZ, PT, P1 ;  /* 0x000000ff0000720c */ /* 0x000fc80003f26310 */
[----:B------:R-:W-:-:S13]  /*0350*/  ISETP.GT.OR.EX P1, PT, R0, UR13, !P1, P5 ;  /* 0x0000000d00007c0c */ /* 0x000fda000cf24750 */
[----:B------:R-:W5:Y:S01]  /*0360*/  @!P1 LDG.E.64 R12, desc[UR8][R4.64+-0x8] ;  /* 0xfffff808040c9981 */ /* 0x000f62000c1e1b00 */
[----:B------:R-:W-:Y:S02]  /*0370*/  CS2R R2, SRZ ;  /* 0x0000000000027805 */ /* 0x000fe4000001ff00 */
[C---:B------:R-:W-:Y:S02]  /*0380*/  ISETP.GE.U32.AND P6, PT, R6.reuse, -0x1, PT ;  /* 0xffffffff0600780c */ /* 0x040fe40003fc6070 */
[----:B------:R-:W-:Y:S02]  /*0390*/  ISETP.GE.U32.AND P5, PT, R6, -0x2, PT ;  /* 0xfffffffe0600780c */ /* 0x000fe40003fa6070 */
[C---:B------:R-:W-:Y:S02]  /*03a0*/  ISETP.GE.AND.EX P6, PT, R0.reuse, -0x1, PT, P6 ;  /* 0xffffffff0000780c */ /* 0x040fe40003fc6360 */
[----:B------:R-:W-:Y:S01]  /*03b0*/  ISETP.GE.AND.EX P5, PT, R0, -0x1, PT, P5 ;  /* 0xffffffff0000780c */ /* 0x000fe20003fa6350 */
[----:B--2---:R-:W-:-:S08]  /*03c0*/  @!P0 DADD R2, RZ, R18 ;  /* 0x00000000ff028229 */ /* 0x004fd00000000012 */
[----:B---3--:R-:W-:Y:S01]  /*03d0*/  @!P3 DADD R2, R2, R14 ;  /* 0x000000000202b229 */ /* 0x008fe2000000000e */
[----:B------:R-:W-:-:S04]  /*03e0*/  IADD3 R14, P3, PT, R6, 0x1, RZ ;  /* 0x00000001060e7810 */ /* 0x000fc80007f7e0ff */
[----:B------:R-:W-:-:S03]  /*03f0*/  ISETP.GE.U32.AND P0, PT, R14, UR12, PT ;  /* 0x0000000c0e007c0c */ /* 0x000fc6000bf06070 */
[----:B----4-:R-:W-:Y:S01]  /*0400*/  @!P4 DADD R2, R2, R16 ;  /* 0x000000000202c229 */ /* 0x010fe20000000010 */
[----:B------:R-:W-:Y:S01]  /*0410*/  IADD3 R14, P4, PT, R6, 0x2, RZ ;  /* 0x00000002060e7810 */ /* 0x000fe20007f9e0ff */
[----:B------:R-:W-:-:S03]  /*0420*/  IMAD.X R15, RZ, RZ, R0, P3 ;  /* 0x000000ffff0f7224 */ /* 0x000fc600018e0600 */
[----:B------:R-:W-:Y:S02]  /*0430*/  ISETP.GE.U32.AND P3, PT, R14, UR12, PT ;  /* 0x0000000c0e007c0c */ /* 0x000fe4000bf66070 */
[----:B------:R-:W-:Y:S01]  /*0440*/  ISETP.GE.OR.EX P0, PT, R15, UR13, !P6, P0 ;  /* 0x0000000d0f007c0c */ /* 0x000fe2000f706700 */
[----:B-----5:R-:W-:Y:S01]  /*0450*/  @!P2 DADD R2, R2, R10 ;  /* 0x000000000202a229 */ /* 0x020fe2000000000a */
[--C-:B------:R-:W-:Y:S01]  /*0460*/  IMAD.X R11, RZ, RZ, R0.reuse, P4 ;  /* 0x000000ffff0b7224 */ /* 0x100fe200020e0600 */
[C---:B------:R-:W-:Y:S02]  /*0470*/  IADD3 R10, P2, PT, R6.reuse, 0x3, RZ ;  /* 0x00000003060a7810 */ /* 0x040fe40007f5e0ff */
[----:B------:R-:W-:Y:S02]  /*0480*/  ISETP.GE.U32.AND P6, PT, R6, -0x3, PT ;  /* 0xfffffffd0600780c */ /* 0x000fe40003fc6070 */
[----:B------:R-:W-:Y:S01]  /*0490*/  ISETP.GE.OR.EX P3, PT, R11, UR13, !P5, P3 ;  /* 0x0000000d0b007c0c */ /* 0x000fe2000ef66730 */
[----:B------:R-:W-:Y:S01]  /*04a0*/  IMAD.X R11, RZ, RZ, R0, P2 ;  /* 0x000000ffff0b7224 */ /* 0x000fe200010e0600 */
[----:B------:R-:W-:-:S02]  /*04b0*/  ISETP.GE.U32.AND P4, PT, R10, UR12, PT ;  /* 0x0000000c0a007c0c */ /* 0x000fc4000bf86070 */
[----:B------:R-:W-:Y:S02]  /*04c0*/  ISETP.GE.AND.EX P6, PT, R0, -0x1, PT, P6 ;  /* 0xffffffff0000780c */ /* 0x000fe40003fc6360 */
[C---:B------:R-:W-:Y:S02]  /*04d0*/  IADD3 R10, P5, PT, R6.reuse, 0x4, RZ ;  /* 0x00000004060a7810 */ /* 0x040fe40007fbe0ff */
[----:B------:R-:W-:Y:S02]  /*04e0*/  ISETP.GE.U32.AND P2, PT, R6, -0x4, PT ;  /* 0xfffffffc0600780c */ /* 0x000fe40003f46070 */
[----:B------:R-:W-:Y:S01]  /*04f0*/  ISETP.GE.OR.EX P6, PT, R11, UR13, !P6, P4 ;  /* 0x0000000d0b007c0c */ /* 0x000fe2000f7c6740 */
[----:B------:R-:W-:Y:S01]  /*0500*/  IMAD.X R11, RZ, RZ, R0, P5 ;  /* 0x000000ffff0b7224 */ /* 0x000fe200028e0600 */
[----:B------:R-:W-:Y:S01]  /*0510*/  ISETP.GE.U32.AND P4, PT, R10, UR12, PT ;  /* 0x0000000c0a007c0c */ /* 0x000fe2000bf86070 */
[----:B------:R-:W-:Y:S01]  /*0520*/  @!P1 DADD R2, R2, R12 ;  /* 0x0000000002029229 */ /* 0x000fe2000000000c */
[----:B------:R-:W-:Y:S01]  /*0530*/  ISETP.GE.AND.EX P2, PT, R0, -0x1, PT, P2 ;  /* 0xffffffff0000780c */ /* 0x000fe20003f46320 */
[----:B------:R-:W2:Y:S01]  /*0540*/  @!P0 LDG.E.64 R12, desc[UR8][R4.64+0x8] ;  /* 0x00000808040c8981 */ /* 0x000ea2000c1e1b00 */
[----:B------:R-:W-:-:S02]  /*0550*/  IADD3 R10, P5, PT, R6, 0x5, RZ ;  /* 0x00000005060a7810 */ /* 0x000fc40007fbe0ff */
[----:B------:R-:W-:Y:S01]  /*0560*/  ISETP.GE.OR.EX P2, PT, R11, UR13, !P2, P4 ;  /* 0x0000000d0b007c0c */ /* 0x000fe2000d746740 */
[----:B------:R-:W3:Y:S01]  /*0570*/  @!P3 LDG.E.64 R14, desc[UR8][R4.64+0x10] ;  /* 0x00001008040eb981 */ /* 0x000ee2000c1e1b00 */
[----:B------:R-:W-:Y:S01]  /*0580*/  ISETP.GE.U32.AND P4, PT, R6, -0x5, PT ;  /* 0xfffffffb0600780c */ /* 0x000fe20003f86070 */
[----:B------:R-:W-:Y:S01]  /*0590*/  IMAD.X R11, RZ, RZ, R0, P5 ;  /* 0x000000ffff0b7224 */ /* 0x000fe200028e0600 */
[----:B------:R-:W-:Y:S01]  /*05a0*/  ISETP.GE.U32.AND P5, PT, R10, UR12, PT ;  /* 0x0000000c0a007c0c */ /* 0x000fe2000bfa6070 */
[----:B------:R-:W4:Y:S01]  /*05b0*/  @!P6 LDG.E.64 R16, desc[UR8][R4.64+0x18] ;  /* 0x000018080410e981 */ /* 0x000f22000c1e1b00 */
[C---:B------:R-:W-:Y:S02]  /*05c0*/  ISETP.GE.AND.EX P4, PT, R0.reuse, -0x1, PT, P4 ;  /* 0xffffffff0000780c */ /* 0x040fe40003f86340 */
[----:B------:R-:W-:Y:S02]  /*05d0*/  ISETP.GE.AND P1, PT, R0, RZ, PT ;  /* 0x000000ff0000720c */ /* 0x000fe40003f26270 */
[----:B------:R-:W-:-:S02]  /*05e0*/  ISETP.GE.OR.EX P4, PT, R11, UR13, !P4, P5 ;  /* 0x0000000d0b007c0c */ /* 0x000fc4000e786750 */
[----:B------:R-:W-:Y:S01]  /*05f0*/  ISETP.GE.U32.AND P5, PT, R6, UR12, PT ;  /* 0x0000000c06007c0c */ /* 0x000fe2000bfa6070 */
[----:B------:R-:W5:Y:S03]  /*0600*/  @!P2 LDG.E.64 R18, desc[UR8][R4.64+0x20] ;  /* 0x000020080412a981 */ /* 0x000f66000c1e1b00 */
[----:B------:R-:W-:-:S07]  /*0610*/  ISETP.GE.OR.EX P1, PT, R0, UR13, !P1, P5 ;  /* 0x0000000d00007c0c */ /* 0x000fce000cf26750 */
[----:B------:R-:W5:Y:S06]  /*0620*/  @!P4 LDG.E.64 R20, desc[UR8][R4.64+0x28] ;  /* 0x000028080414c981 */ /* 0x000f6c000c1e1b00 */
[----:B------:R-:W2:Y:S01]  /*0630*/  @!P1 LDG.E.64 R10, desc[UR8][R4.64] ;  /* 0x00000008040a9981 */ /* 0x000ea2000c1e1b00 */
[----:B------:R-:W-:Y:S01]  /*0640*/  ISETP.GE.AND.EX P5, PT, R0, UR13, PT, P5 ;  /* 0x0000000d00007c0c */ /* 0x000fe2000bfa6350 */
[----:B------:R-:W-:Y:S05]  /*0650*/  WARPSYNC.ALL ;  /* 0x0000000000007948 */ /* 0x000fea0003800000 */
[----:B--2---:R-:W-:-:S07]  /*0660*/  @!P1 DADD R2, R2, R10 ;  /* 0x0000000002029229 */ /* 0x004fce000000000a */
[----:B------:R-:W0:Y:S01]  /*0670*/  @!P5 LDC.64 R10, c[0x0][0x388] ;  /* 0x0000e200ff0adb82 */ /* 0x000e220000000a00 */
[----:B------:R-:W-:-:S08]  /*0680*/  @!P0 DADD R2, R2, R12 ;  /* 0x0000000002028229 */ /* 0x000fd0000000000c */
[----:B---3--:R-:W-:Y:S01]  /*0690*/  @!P3 DADD R2, R2, R14 ;  /* 0x000000000202b229 */ /* 0x008fe2000000000e */
[----:B------:R-:W-:-:S07]  /*06a0*/  IADD3 R6, P1, PT, R7, R6, RZ ;  /* 0x0000000607067210 */ /* 0x000fce0007f3e0ff */
[----:B----4-:R-:W-:Y:S01]  /*06b0*/  @!P6 DADD R2, R2, R16 ;  /* 0x000000000202e229 */ /* 0x010fe20000000010 */
[----:B0-----:R-:W-:Y:S02]  /*06c0*/  @!P5 IADD3 R10, P0, PT, R9, R10, RZ ;  /* 0x0000000a090ad210 */ /* 0x001fe40007f1e0ff */
[----:B------:R-:W-:-:S03]  /*06d0*/  LEA.HI.X.SX32 R0, R7, R0, 0x1, P1 ;  /* 0x0000000007007211 */ /* 0x000fc600008f0eff */
[----:B------:R-:W-:Y:S02]  /*06e0*/  @!P5 IMAD.X R11, R8, 0x1, R11, P0 ;  /* 0x00000001080bd824 */ /* 0x000fe400000e060b */
[----:B-----5:R-:W-:Y:S01]  /*06f0*/  @!P2 DADD R2, R2, R18 ;  /* 0x000000000202a229 */ /* 0x020fe20000000012 */
[----:B------:R-:W-:-:S04]  /*0700*/  ISETP.GE.U32.AND P0, PT, R6, UR4, PT ;  /* 0x0000000406007c0c */ /* 0x000fc8000bf06070 */
[----:B------:R-:W-:-:S03]  /*0710*/  ISETP.GE.AND.EX P0, PT, R0, UR5, PT, P0 ;  /* 0x0000000500007c0c */ /* 0x000fc6000bf06300 */
[----:B------:R-:W-:-:S07]  /*0720*/  @!P4 DADD R2, R2, R20 ;  /* 0x000000000202c229 */ /* 0x000fce0000000014 */
[----:B------:R0:W-:Y:S01]  /*0730*/  @!P5 STG.E.64 desc[UR8][R10.64], R2 ;  /* 0x000000020a00d986 */ /* 0x0001e2000c101b08 */
[----:B------:R-:W-:Y:S06]  /*0740*/  BAR.SYNC.DEFER_BLOCKING 0x0 ;  /* 0x0000000000007b1d */ /* 0x000fec0000010000 */
[----:B------:R-:W-:Y:S05]  /*0750*/  @!P0 BRA `(.L_x_1) ;  /* 0xfffffff800708947 */ /* 0x000fea000383ffff */
[----:B------:R-:W-:Y:S05]  /*0760*/  EXIT ;  /* 0x000000000000794d */ /* 0x000fea0003800000 */
.L_x_2:
        /* <DEDUP_REMOVED lines=9> */
.L_x_4:


//--------------------- .nv.shared._Z17shared_stencil_1DPdS_l --------------------------
	.section	.nv.shared._Z17shared_stencil_1DPdS_l,"aw",@nobits
	.sectionflags	@""
	.align	8
.nv.shared._Z17shared_stencil_1DPdS_l:
	.zero		9296


//--------------------- .nv.shared.reserved.0     --------------------------
	.section	.nv.shared.reserved.0,"aw",@nobits
	.weak		__nv_reservedSMEM_offset_0_alias
	.size		__nv_reservedSMEM_offset_0_alias, 0, 64
	.other		__nv_reservedSMEM_offset_0_alias,@"STO_CUDA_RESERVED_SHARED STV_DEFAULT"
__nv_reservedSMEM_offset_0_alias:
	.zero		0
	.zero		64


//--------------------- .nv.constant0._Z17shared_stencil_1DPdS_l --------------------------
	.section	.nv.constant0._Z17shared_stencil_1DPdS_l,"a",@progbits
	.sectionflags	@""
	.align	4
.nv.constant0._Z17shared_stencil_1DPdS_l:
	.zero		920


//--------------------- .nv.constant0._Z10stencil_1DPdS_l --------------------------
	.section	.nv.constant0._Z10stencil_1DPdS_l,"a",@progbits
	.sectionflags	@""
	.align	4
.nv.constant0._Z10stencil_1DPdS_l:
	.zero		920


//--------------------- SYMBOLS --------------------------

	.type		.nv.reservedSmem.offset0,@object
	.size		.nv.reservedSmem.offset0,0x4
	.type		.nv.reservedSmem.cap,@object
	.size		.nv.reservedSmem.cap,0x4
